//
// Generated by NVIDIA NVVM Compiler
//
// Compiler Build ID: CL-36424714
// Cuda compilation tools, release 13.0, V13.0.88
// Based on NVVM 20.0.0
//

.version 9.0
.target sm_100
.address_size 64

	// .globl	_Z6kernelI6float4Evy

.visible .entry _Z6kernelI6float4Evy(
	.param .u64 _Z6kernelI6float4Evy_param_0
)
{
	.reg .b32 	%r<25>;
	.reg .b32 	%f<59>;
	.reg .b64 	%rd<2>;

	ld.param.u64 	%rd1, [_Z6kernelI6float4Evy_param_0];
	mov.f32 	%f1, 0f00000000;
	tex.1d.v4.s32.f32 	{%r1, %r2, %r3, %r4}, [%rd1, {%f1}];
	tex.2d.v4.s32.f32 	{%r5, %r6, %r7, %r8}, [%rd1, {%f2, %f3}];
	tex.3d.v4.s32.f32 	{%r9, %r10, %r11, %r12}, [%rd1, {%f4, %f5, %f6, %f6}];
	tex.level.1d.v4.s32.f32 	{%r13, %r14, %r15, %r16}, [%rd1, {%f7}], %f8;
	tex.level.2d.v4.s32.f32 	{%r17, %r18, %r19, %r20}, [%rd1, {%f9, %f10}], %f11;
	tex.level.3d.v4.s32.f32 	{%r21, %r22, %r23, %r24}, [%rd1, {%f12, %f13, %f14, %f14}], %f15;
	tex.a1d.v4.f32.f32 	{%f16, %f17, %f18, %f19}, [%rd1, {%r21, %f20}];
	tex.a2d.v4.f32.f32 	{%f21, %f22, %f23, %f24}, [%rd1, {%r21, %f25, %f16, %f16}];
	tex.1d.v4.f32.s32 	{%f26, %f27, %f28, %f29}, [%rd1, {%r21}];
	cvt.rn.f32.s32 	%f30, %r21;
	tex.1d.v4.f32.f32 	{%f31, %f32, %f33, %f34}, [%rd1, {%f30}];
	tex.2d.v4.f32.f32 	{%f35, %f36, %f37, %f38}, [%rd1, {%f30, %f39}];
	tex.3d.v4.f32.f32 	{%f40, %f41, %f42, %f43}, [%rd1, {%f30, %f44, %f16, %f16}];
	tex.level.1d.v4.f32.f32 	{%f45, %f46, %f47, %f48}, [%rd1, {%f30}], %f21;
	tex.level.2d.v4.f32.f32 	{%f49, %f50, %f51, %f52}, [%rd1, {%f30, %f53}], %f21;
	tex.level.3d.v4.f32.f32 	{%f54, %f55, %f56, %f57}, [%rd1, {%f30, %f58, %f16, %f16}], %f21;
	ret;

}


// ===== COMPILED SASS (sm_100) =====

	.target	sm_100

	.elftype	@"ET_EXEC"


//--------------------- .note.nv.tkinfo           --------------------------
	.section	.note.nv.tkinfo,"",@"SHT_NOTE"
	.sectionflags	@"SHF_NOTE_NV_TKINFO"
	.tkinfo
        /*0018*/ 	.word	0x00000002
        /*0030*/ 	.string	""
        /*0030*/ 	.string	"ptxas"
        /*0030*/ 	.string	"Cuda compilation tools, release 13.0, V13.0.88"
        /*0030*/ 	.string	"Build cuda_13.0.r13.0/compiler.36424714_0"
        /*0030*/ 	.string	"-arch sm_100 -m 64 "



//--------------------- .note.nv.cuinfo           --------------------------
	.section	.note.nv.cuinfo,"",@"SHT_NOTE"
	.sectionflags	@"SHF_NOTE_NV_CUINFO"
        /*0018*/ 	.short	0x0002
        /*001a*/ 	.short	0x0064
        /*001c*/ 	.short	0x0082
	.zero		2


//--------------------- .nv.info                  --------------------------
	.section	.nv.info,"",@"SHT_CUDA_INFO"
	.align	4


	//----- nvinfo : EIATTR_REGCOUNT
	.align		4
        /*0000*/ 	.byte	0x04, 0x2f
        /*0002*/ 	.short	(.L_1 - .L_0)
	.align		4
.L_0:
        /*0004*/ 	.word	index@(_Z6kernelI6float4Evy)
        /*0008*/ 	.word	0x00000004


	//----- nvinfo : EIATTR_FRAME_SIZE
	.align		4
.L_1:
        /*000c*/ 	.byte	0x04, 0x11
        /*000e*/ 	.short	(.L_3 - .L_2)
	.align		4
.L_2:
        /*0010*/ 	.word	index@(_Z6kernelI6float4Evy)
        /*0014*/ 	.word	0x00000000


	//----- nvinfo : EIATTR_MIN_STACK_SIZE
	.align		4
.L_3:
        /*0018*/ 	.byte	0x04, 0x12
        /*001a*/ 	.short	(.L_5 - .L_4)
	.align		4
.L_4:
        /*001c*/ 	.word	index@(_Z6kernelI6float4Evy)
        /*0020*/ 	.word	0x00000000
.L_5:


//--------------------- .nv.compat                --------------------------
	.section	.nv.compat,"",@"SHT_CUDA_COMPAT_INFO"
	.align	4
        /*0000*/ 	.byte	0x02, 0x09, 0x00, 0x00, 0x02, 0x02, 0x01, 0x00, 0x02, 0x05, 0x05, 0x00, 0x03, 0x07, 0x01, 0x01
        /*0010*/ 	.byte	0x02, 0x03, 0x00, 0x00, 0x02, 0x06, 0x01, 0x00, 0x04, 0x0b, 0x08, 0x00, 0x09, 0x00, 0x00, 0x00
        /*0020*/ 	.byte	0x00, 0x00, 0x00, 0x00


//--------------------- .nv.info._Z6kernelI6float4Evy --------------------------
	.section	.nv.info._Z6kernelI6float4Evy,"",@"SHT_CUDA_INFO"
	.sectionflags	@""
	.align	4


	//----- nvinfo : EIATTR_CUDA_API_VERSION
	.align		4
        /*0000*/ 	.byte	0x04, 0x37
        /*0002*/ 	.short	(.L_7 - .L_6)
.L_6:
        /*0004*/ 	.word	0x00000082


	//----- nvinfo : EIATTR_KPARAM_INFO
	.align		4
.L_7:
        /*0008*/ 	.byte	0x04, 0x17
        /*000a*/ 	.short	(.L_9 - .L_8)
.L_8:
        /*000c*/ 	.word	0x00000000
        /*0010*/ 	.short	0x0000
        /*0012*/ 	.short	0x0000
        /*0014*/ 	.byte	0x00, 0xf0, 0x21, 0x00


	//----- nvinfo : EIATTR_SPARSE_MMA_MASK
	.align		4
.L_9:
        /*0018*/ 	.byte	0x03, 0x50
        /*001a*/ 	.short	0x0000


	//----- nvinfo : EIATTR_MAXREG_COUNT
	.align		4
        /*001c*/ 	.byte	0x03, 0x1b
        /*001e*/ 	.short	0x00ff


	//----- nvinfo : EIATTR_MERCURY_ISA_VERSION
	.align		4
        /*0020*/ 	.byte	0x03, 0x5f
        /*0022*/ 	.short	0x0101


	//----- nvinfo : EIATTR_VRC_CTA_INIT_COUNT
	.align		4
        /*0024*/ 	.byte	0x02, 0x4a
	.zero		1
	.zero		1


	//----- nvinfo : EIATTR_EXIT_INSTR_OFFSETS
	.align		4
        /*0028*/ 	.byte	0x04, 0x1c
        /*002a*/ 	.short	(.L_11 - .L_10)


	//   ....[0]....
.L_10:
        /*002c*/ 	.word	0x00000010


	//----- nvinfo : EIATTR_CBANK_PARAM_SIZE
	.align		4
.L_11:
        /*0030*/ 	.byte	0x03, 0x19
        /*0032*/ 	.short	0x0008


	//----- nvinfo : EIATTR_PARAM_CBANK
	.align		4
        /*0034*/ 	.byte	0x04, 0x0a
        /*0036*/ 	.short	(.L_13 - .L_12)
	.align		4
.L_12:
        /*0038*/ 	.word	index@(.nv.constant0._Z6kernelI6float4Evy)
        /*003c*/ 	.short	0x0380
        /*003e*/ 	.short	0x0008


	//----- nvinfo : EIATTR_SW_WAR
	.align		4
.L_13:
        /*0040*/ 	.byte	0x04, 0x36
        /*0042*/ 	.short	(.L_15 - .L_14)
.L_14:
        /*0044*/ 	.word	0x00000008
.L_15:


//--------------------- .nv.callgraph             --------------------------
	.section	.nv.callgraph,"",@"SHT_CUDA_CALLGRAPH"
	.align	4
	.sectionentsize	8
	.align		4
        /*0000*/ 	.word	0x00000000
	.align		4
        /*0004*/ 	.word	0xffffffff
	.align		4
        /*0008*/ 	.word	0x00000000
	.align		4
        /*000c*/ 	.word	0xfffffffe
	.align		4
        /*0010*/ 	.word	0x00000000
	.align		4
        /*0014*/ 	.word	0xfffffffd
	.align		4
        /*0018*/ 	.word	0x00000000
	.align		4
        /*001c*/ 	.word	0xfffffffc


//--------------------- .text._Z6kernelI6float4Evy --------------------------
	.section	.text._Z6kernelI6float4Evy,"ax",@progbits
	.align	128
        .global         _Z6kernelI6float4Evy
        .type           _Z6kernelI6float4Evy,@function
        .size           _Z6kernelI6float4Evy,(.L_x_1 - _Z6kernelI6float4Evy)
        .other          _Z6kernelI6float4Evy,@"STO_CUDA_ENTRY STV_DEFAULT"
_Z6kernelI6float4Evy:
.text._Z6kernelI6float4Evy:
[----:B------:R-:W-:Y:S01]  /*0000*/  LDC R1, c[0x0][0x37c] ;  /* 0x0000df00ff017b82 */ /* 0x000fe20000000800 */
[----:B------:R-:W-:Y:S05]  /*0010*/  EXIT ;  /* 0x000000000000794d */ /* 0x000fea0003800000 */
.L_x_0:
[----:B------:R-:W-:-:S00]  /*0020*/  BRA `(.L_x_0) ;  /* 0xfffffffc00fc7947 */ /* 0x000fc0000383ffff */
[----:B------:R-:W-:-:S00]  /*0030*/  NOP ;  /* 0x0000000000007918 */ /* 0x000fc00000000000 */
        /* <DEDUP_REMOVED lines=12> */
.L_x_1:


//--------------------- .nv.shared.reserved.0     --------------------------
	.section	.nv.shared.reserved.0,"aw",@nobits
	.weak		__nv_reservedSMEM_offset_0_alias
	.size		__nv_reservedSMEM_offset_0_alias, 0, 64
	.other		__nv_reservedSMEM_offset_0_alias,@"STO_CUDA_RESERVED_SHARED STV_DEFAULT"
__nv_reservedSMEM_offset_0_alias:
	.zero		0
	.zero		64


//--------------------- .nv.constant0._Z6kernelI6float4Evy --------------------------
	.section	.nv.constant0._Z6kernelI6float4Evy,"a",@progbits
	.sectionflags	@""
	.align	4
.nv.constant0._Z6kernelI6float4Evy:
	.zero		904


//--------------------- SYMBOLS --------------------------

	.type		.nv.reservedSmem.offset0,@object
	.size		.nv.reservedSmem.offset0,0x4
